	.headerflags	@"EF_CUDA_TEXMODE_UNIFIED EF_CUDA_64BIT_ADDRESS EF_CUDA_ACCELERATORS EF_CUDA_SM90 EF_CUDA_VIRTUAL_SM(EF_CUDA_SM90)"
	.elftype	@"ET_EXEC"


//--------------------- .nv.info                  --------------------------
	.section	.nv.info,"",@"SHT_CUDA_INFO"
	.align	4


	//----- nvinfo : EIATTR_REGCOUNT
	.align		4
        /*0000*/ 	.byte	0x04, 0x2f
        /*0002*/ 	.short	(.L_1 - .L_0)
	.align		4
.L_0:
        /*0004*/ 	.word	index@(triton_per_fused_abs_mean_sub_31)
        /*0008*/ 	.word	0x0000000c


	//----- nvinfo : EIATTR_MIN_STACK_SIZE
	.align		4
.L_1:
        /*000c*/ 	.byte	0x04, 0x12
        /*000e*/ 	.short	(.L_3 - .L_2)
	.align		4
.L_2:
        /*0010*/ 	.word	index@(triton_per_fused_abs_mean_sub_31)
        /*0014*/ 	.word	0x00000000


	//----- nvinfo : EIATTR_FRAME_SIZE
	.align		4
.L_3:
        /*0018*/ 	.byte	0x04, 0x11
        /*001a*/ 	.short	(.L_5 - .L_4)
	.align		4
.L_4:
        /*001c*/ 	.word	index@(triton_per_fused_abs_mean_sub_31)
        /*0020*/ 	.word	0x00000000


	//----- nvinfo : EIATTR_MIN_STACK_SIZE
	.align		4
.L_5:
        /*0024*/ 	.byte	0x04, 0x12
        /*0026*/ 	.short	(.L_7 - .L_6)
	.align		4
.L_6:
        /*0028*/ 	.word	index@(triton_per_fused_abs_mean_sub_31)
        /*002c*/ 	.word	0x00000000
.L_7:


//--------------------- .nv.info.triton_per_fused_abs_mean_sub_31 --------------------------
	.section	.nv.info.triton_per_fused_abs_mean_sub_31,"",@"SHT_CUDA_INFO"
	.sectionflags	@""
	.align	4


	//----- nvinfo : EIATTR_CUDA_API_VERSION
	.align		4
        /*0000*/ 	.byte	0x04, 0x37
        /*0002*/ 	.short	(.L_9 - .L_8)
.L_8:
        /*0004*/ 	.word	0x0000007c


	//----- nvinfo : EIATTR_KPARAM_INFO
	.align		4
.L_9:
        /*0008*/ 	.byte	0x04, 0x17
        /*000a*/ 	.short	(.L_11 - .L_10)
.L_10:
        /*000c*/ 	.word	0x00000000
        /*0010*/ 	.short	0x0003
        /*0012*/ 	.short	0x0014
        /*0014*/ 	.byte	0x00, 0xf0, 0x11, 0x00


	//----- nvinfo : EIATTR_KPARAM_INFO
	.align		4
.L_11:
        /*0018*/ 	.byte	0x04, 0x17
        /*001a*/ 	.short	(.L_13 - .L_12)
.L_12:
        /*001c*/ 	.word	0x00000000
        /*0020*/ 	.short	0x0002
        /*0022*/ 	.short	0x0010
        /*0024*/ 	.byte	0x00, 0xf0, 0x11, 0x00


	//----- nvinfo : EIATTR_KPARAM_INFO
	.align		4
.L_13:
        /*0028*/ 	.byte	0x04, 0x17
        /*002a*/ 	.short	(.L_15 - .L_14)
.L_14:
        /*002c*/ 	.word	0x00000000
        /*0030*/ 	.short	0x0001
        /*0032*/ 	.short	0x0008
        /*0034*/ 	.byte	0x00, 0xf4, 0x21, 0x00


	//----- nvinfo : EIATTR_KPARAM_INFO
	.align		4
.L_15:
        /*0038*/ 	.byte	0x04, 0x17
        /*003a*/ 	.short	(.L_17 - .L_16)
.L_16:
        /*003c*/ 	.word	0x00000000
        /*0040*/ 	.short	0x0000
        /*0042*/ 	.short	0x0000
        /*0044*/ 	.byte	0x00, 0xf4, 0x21, 0x00


	//----- nvinfo : EIATTR_SPARSE_MMA_MASK
	.align		4
.L_17:
        /*0048*/ 	.byte	0x03, 0x50
        /*004a*/ 	.short	0x0000


	//----- nvinfo : EIATTR_MAXREG_COUNT
	.align		4
        /*004c*/ 	.byte	0x03, 0x1b
        /*004e*/ 	.short	0x00ff


	//----- nvinfo : EIATTR_COOP_GROUP_MASK_REGIDS
	.align		4
        /*0050*/ 	.byte	0x04, 0x29
        /*0052*/ 	.short	(.L_19 - .L_18)


	//   ....[0]....
.L_18:
        /*0054*/ 	.word	0xffffffff


	//   ....[1]....
        /*0058*/ 	.word	0xffffffff


	//   ....[2]....
        /*005c*/ 	.word	0xffffffff


	//   ....[3]....
        /*0060*/ 	.word	0xffffffff


	//----- nvinfo : EIATTR_COOP_GROUP_INSTR_OFFSETS
	.align		4
.L_19:
        /*0064*/ 	.byte	0x04, 0x28
        /*0066*/ 	.short	(.L_21 - .L_20)


	//   ....[0]....
.L_20:
        /*0068*/ 	.word	0x000001e0


	//   ....[1]....
        /*006c*/ 	.word	0x00000200


	//   ....[2]....
        /*0070*/ 	.word	0x00000240


	//   ....[3]....
        /*0074*/ 	.word	0x00000280


	//----- nvinfo : EIATTR_EXIT_INSTR_OFFSETS
	.align		4
.L_21:
        /*0078*/ 	.byte	0x04, 0x1c
        /*007a*/ 	.short	(.L_23 - .L_22)


	//   ....[0]....
.L_22:
        /*007c*/ 	.word	0x000002c0


	//   ....[1]....
        /*0080*/ 	.word	0x00000310


	//----- nvinfo : EIATTR_REQNTID
	.align		4
.L_23:
        /*0084*/ 	.byte	0x04, 0x10
        /*0086*/ 	.short	(.L_25 - .L_24)
.L_24:
        /*0088*/ 	.word	0x00000080
        /*008c*/ 	.word	0x00000001
        /*0090*/ 	.word	0x00000001


	//----- nvinfo : EIATTR_CBANK_PARAM_SIZE
	.align		4
.L_25:
        /*0094*/ 	.byte	0x03, 0x19
        /*0096*/ 	.short	0x0018


	//----- nvinfo : EIATTR_PARAM_CBANK
	.align		4
        /*0098*/ 	.byte	0x04, 0x0a
        /*009a*/ 	.short	(.L_27 - .L_26)
	.align		4
.L_26:
        /*009c*/ 	.word	index@(.nv.constant0.triton_per_fused_abs_mean_sub_31)
        /*00a0*/ 	.short	0x0210
        /*00a2*/ 	.short	0x0018


	//----- nvinfo : EIATTR_SW_WAR
	.align		4
.L_27:
        /*00a4*/ 	.byte	0x04, 0x36
        /*00a6*/ 	.short	(.L_29 - .L_28)
.L_28:
        /*00a8*/ 	.word	0x00000008
.L_29:


//--------------------- .nv.callgraph             --------------------------
	.section	.nv.callgraph,"",@"SHT_CUDA_CALLGRAPH"
	.align	4
	.sectionentsize	8
	.align		4
        /*0000*/ 	.word	0x00000000
	.align		4
        /*0004*/ 	.word	0xffffffff
	.align		4
        /*0008*/ 	.word	0x00000000
	.align		4
        /*000c*/ 	.word	0xfffffffe
	.align		4
        /*0010*/ 	.word	0x00000000
	.align		4
        /*0014*/ 	.word	0xfffffffd
	.align		4
        /*0018*/ 	.word	0x00000000
	.align		4
        /*001c*/ 	.word	0xfffffffc


//--------------------- .text.triton_per_fused_abs_mean_sub_31 --------------------------
	.section	.text.triton_per_fused_abs_mean_sub_31,"ax",@progbits
	.sectionflags	@"SHF_BARRIERS=1"
	.align	128
        .global         triton_per_fused_abs_mean_sub_31
        .type           triton_per_fused_abs_mean_sub_31,@function
        .size           triton_per_fused_abs_mean_sub_31,(.L_x_1 - triton_per_fused_abs_mean_sub_31)
        .other          triton_per_fused_abs_mean_sub_31,@"STO_CUDA_ENTRY STV_DEFAULT"
triton_per_fused_abs_mean_sub_31:
.text.triton_per_fused_abs_mean_sub_31:
[----:B------:R-:W0:Y:S02]  /*0000*/  LDC R1, c[0x0][0x28] ;  /* 0x00000a00ff017b82 */ /* 0x000e240000000800 */
[----:B------:R-:W1:Y:S01]  /*0010*/  S2R R2, SR_TID.X ;  /* 0x0000000000027919 */ /* 0x000e620000002100 */
[----:B------:R-:W2:Y:S01]  /*0020*/  LDC.64 R8, c[0x0][0x210] ;  /* 0x00008400ff087b82 */ /* 0x000ea20000000a00 */
[----:B------:R-:W-:Y:S01]  /*0030*/  CS2R R6, SRZ ;  /* 0x0000000000067805 */ /* 0x000fe2000001ff00 */
[----:B------:R-:W-:Y:S01]  /*0040*/  ULDC.64 UR6, c[0x0][0x208] ;  /* 0x0000820000067ab9 */ /* 0x000fe20000000a00 */
[----:B------:R-:W3:Y:S01]  /*0050*/  S2R R3, SR_CTAID.X ;  /* 0x0000000000037919 */ /* 0x000ee20000002500 */
[----:B-1----:R-:W-:Y:S01]  /*0060*/  SHF.R.U32.HI R0, RZ, 0x4, R2 ;  /* 0x00000004ff007819 */ /* 0x002fe20000011602 */
[----:B------:R-:W-:Y:S02]  /*0070*/  IMAD.SHL.U32 R5, R2, 0x4, RZ ;  /* 0x0000000402057824 */ /* 0x000fe400078e00ff */
[----:B---3--:R-:W-:Y:S01]  /*0080*/  IMAD.SHL.U32 R3, R3, 0x8, RZ ;  /* 0x0000000803037824 */ /* 0x008fe200078e00ff */
[----:B------:R-:W-:Y:S02]  /*0090*/  SGXT.U32 R0, R0, 0x3 ;  /* 0x000000030000781a */ /* 0x000fe40000000000 */
[----:B------:R-:W-:-:S02]  /*00a0*/  LOP3.LUT R5, R5, 0x3c, RZ, 0xc0, !PT ;  /* 0x0000003c05057812 */ /* 0x000fc400078ec0ff */
[----:B------:R-:W-:-:S04]  /*00b0*/  LOP3.LUT R4, R3, R0, RZ, 0xfc, !PT ;  /* 0x0000000003047212 */ /* 0x000fc800078efcff */
[C---:B------:R-:W-:Y:S01]  /*00c0*/  ISETP.GE.AND P0, PT, R4.reuse, 0x10, PT ;  /* 0x000000100400780c */ /* 0x040fe20003f06270 */
[----:B------:R-:W-:-:S04]  /*00d0*/  IMAD R5, R4, 0x40, R5 ;  /* 0x0000004004057824 */ /* 0x000fc800078e0205 */
[----:B--2---:R-:W-:Y:S01]  /*00e0*/  IMAD.WIDE R8, R5, 0x4, R8 ;  /* 0x0000000405087825 */ /* 0x004fe200078e0208 */
[----:B------:R-:W-:-:S07]  /*00f0*/  CS2R R4, SRZ ;  /* 0x0000000000047805 */ /* 0x000fce000001ff00 */
[----:B------:R-:W2:Y:S01]  /*0100*/  @!P0 LDG.E.128 R4, desc[UR6][R8.64] ;  /* 0x0000000608048981 */ /* 0x000ea2000c1e1d00 */
[----:B------:R-:W1:Y:S01]  /*0110*/  S2UR UR5, SR_CgaCtaId ;  /* 0x00000000000579c3 */ /* 0x000e620000008800 */
[----:B------:R-:W-:Y:S02]  /*0120*/  UMOV UR4, 0x400 ;  /* 0x0000040000047882 */ /* 0x000fe40000000000 */
[----:B-1----:R-:W-:-:S06]  /*0130*/  UPRMT UR4, UR5, 0x654, UR4 ;  /* 0x0000065405047896 */ /* 0x002fcc0008000004 */
[----:B------:R-:W-:Y:S02]  /*0140*/  LEA R0, R0, UR4, 0x2 ;  /* 0x0000000400007c11 */ /* 0x000fe4000f8e10ff */
[----:B--2---:R-:W-:Y:S02]  /*0150*/  SEL R4, R4, RZ, !P0 ;  /* 0x000000ff04047207 */ /* 0x004fe40004000000 */
[----:B------:R-:W-:Y:S02]  /*0160*/  SEL R5, R5, RZ, !P0 ;  /* 0x000000ff05057207 */ /* 0x000fe40004000000 */
[----:B------:R-:W-:Y:S02]  /*0170*/  SEL R6, R6, RZ, !P0 ;  /* 0x000000ff06067207 */ /* 0x000fe40004000000 */
[----:B------:R-:W-:Y:S01]  /*0180*/  SEL R7, R7, RZ, !P0 ;  /* 0x000000ff07077207 */ /* 0x000fe20004000000 */
[----:B------:R-:W-:-:S04]  /*0190*/  FADD R5, R4, R5 ;  /* 0x0000000504057221 */ /* 0x000fc80000000000 */
[----:B------:R-:W-:-:S04]  /*01a0*/  FADD R6, R6, R5 ;  /* 0x0000000506067221 */ /* 0x000fc80000000000 */
[----:B------:R-:W-:-:S05]  /*01b0*/  FADD R6, R7, R6 ;  /* 0x0000000607067221 */ /* 0x000fca0000000000 */
[----:B------:R-:W-:Y:S02]  /*01c0*/  FSEL R6, R6, RZ, !P0 ;  /* 0x000000ff06067208 */ /* 0x000fe40004000000 */
[----:B------:R-:W-:-:S03]  /*01d0*/  LOP3.LUT P0, RZ, R2, 0x78, RZ, 0xc0, !PT ;  /* 0x0000007802ff7812 */ /* 0x000fc6000780c0ff */
[----:B------:R-:W1:Y:S02]  /*01e0*/  SHFL.BFLY PT, R5, R6, 0x8, 0x1f ;  /* 0x0d001f0006057f89 */ /* 0x000e6400000e0000 */
[----:B-1----:R-:W-:-:S05]  /*01f0*/  FADD R4, R6, R5 ;  /* 0x0000000506047221 */ /* 0x002fca0000000000 */
[----:B------:R-:W1:Y:S02]  /*0200*/  SHFL.BFLY PT, R5, R4, 0x4, 0x1f ;  /* 0x0c801f0004057f89 */ /* 0x000e6400000e0000 */
[----:B-1----:R-:W-:Y:S01]  /*0210*/  FADD R7, R4, R5 ;  /* 0x0000000504077221 */ /* 0x002fe20000000000 */
[----:B------:R-:W-:Y:S02]  /*0220*/  LOP3.LUT R5, R3, 0x7, R2, 0xf8, !PT ;  /* 0x0000000703057812 */ /* 0x000fe400078ef802 */
[----:B------:R-:W-:Y:S02]  /*0230*/  LOP3.LUT R2, R2, 0x7, RZ, 0xc0, !PT ;  /* 0x0000000702027812 */ /* 0x000fe400078ec0ff */
[----:B------:R-:W1:Y:S01]  /*0240*/  SHFL.BFLY PT, R8, R7, 0x2, 0x1f ;  /* 0x0c401f0007087f89 */ /* 0x000e6200000e0000 */
[----:B------:R-:W-:Y:S02]  /*0250*/  ISETP.LT.AND P0, PT, R5, 0x10, !P0 ;  /* 0x000000100500780c */ /* 0x000fe40004701270 */
[----:B------:R-:W-:Y:S01]  /*0260*/  LEA R4, R2, UR4, 0x2 ;  /* 0x0000000402047c11 */ /* 0x000fe2000f8e10ff */
[----:B-1----:R-:W-:-:S05]  /*0270*/  FADD R8, R7, R8 ;  /* 0x0000000807087221 */ /* 0x002fca0000000000 */
[----:B------:R-:W1:Y:S02]  /*0280*/  SHFL.BFLY PT, R9, R8, 0x1, 0x1f ;  /* 0x0c201f0008097f89 */ /* 0x000e6400000e0000 */
[----:B-1----:R-:W-:-:S05]  /*0290*/  FADD R9, R8, R9 ;  /* 0x0000000908097221 */ /* 0x002fca0000000000 */
[----:B------:R1:W-:Y:S01]  /*02a0*/  STS [R0], R9 ;  /* 0x0000000900007388 */ /* 0x0003e20000000800 */
[----:B------:R-:W-:Y:S06]  /*02b0*/  BAR.SYNC.DEFER_BLOCKING 0x0 ;  /* 0x0000000000007b1d */ /* 0x000fec0000010000 */
[----:B-1----:R-:W-:Y:S05]  /*02c0*/  @!P0 EXIT ;  /* 0x000000000000894d */ /* 0x002fea0003800000 */
[----:B------:R-:W0:Y:S01]  /*02d0*/  LDS R7, [R4] ;  /* 0x0000000004077984 */ /* 0x000e220000000800 */
[----:B------:R-:W1:Y:S02]  /*02e0*/  LDC.64 R2, c[0x0][0x218] ;  /* 0x00008600ff027b82 */ /* 0x000e640000000a00 */
[----:B-1----:R-:W-:-:S05]  /*02f0*/  IMAD.WIDE R2, R5, 0x4, R2 ;  /* 0x0000000405027825 */ /* 0x002fca00078e0202 */
[----:B0-----:R-:W-:Y:S01]  /*0300*/  STG.E desc[UR6][R2.64], R7 ;  /* 0x0000000702007986 */ /* 0x001fe2000c101906 */
[----:B------:R-:W-:Y:S05]  /*0310*/  EXIT ;  /* 0x000000000000794d */ /* 0x000fea0003800000 */
.L_x_0:
[----:B------:R-:W-:-:S00]  /*0320*/  BRA `(.L_x_0) ;  /* 0xfffffffc00fc7947 */ /* 0x000fc0000383ffff */
[----:B------:R-:W-:-:S00]  /*0330*/  NOP ;  /* 0x0000000000007918 */ /* 0x000fc00000000000 */
        /* <DEDUP_REMOVED lines=12> */
.L_x_1:


//--------------------- .nv.shared.triton_per_fused_abs_mean_sub_31 --------------------------
	.section	.nv.shared.triton_per_fused_abs_mean_sub_31,"aw",@nobits
	.sectionflags	@""
	.align	16
	.zero		1024


//--------------------- .nv.constant0.triton_per_fused_abs_mean_sub_31 --------------------------
	.section	.nv.constant0.triton_per_fused_abs_mean_sub_31,"a",@progbits
	.sectionflags	@""
	.align	4
.nv.constant0.triton_per_fused_abs_mean_sub_31:
	.zero		552
